//
// Generated by NVIDIA NVVM Compiler
//
// Compiler Build ID: CL-36424714
// Cuda compilation tools, release 13.0, V13.0.88
// Based on NVVM 20.0.0
//

.version 9.0
.target sm_100
.address_size 64

	// .globl	ethash_mine
// _ZZ11ethash_mineE13shared_header has been demoted

.visible .entry ethash_mine(
	.param .u64 .ptr .align 1 ethash_mine_param_0,
	.param .u32 ethash_mine_param_1,
	.param .u64 .ptr .align 1 ethash_mine_param_2,
	.param .u32 ethash_mine_param_3
)
{
	.reg .pred 	%p<5>;
	.reg .b16 	%rs<2>;
	.reg .b32 	%r<18>;
	.reg .b64 	%rd<40>;
	// demoted variable
	.shared .align 1 .b8 _ZZ11ethash_mineE13shared_header[80];
	ld.param.u64 	%rd10, [ethash_mine_param_0];
	ld.param.u32 	%r2, [ethash_mine_param_1];
	ld.param.u64 	%rd11, [ethash_mine_param_2];
	ld.param.u32 	%r3, [ethash_mine_param_3];
	mov.u32 	%r1, %tid.x;
	setp.gt.u32 	%p1, %r1, 79;
	@%p1 bra 	$L__BB0_2;
	cvta.to.global.u64 	%rd12, %rd10;
	cvt.u64.u32 	%rd13, %r1;
	add.s64 	%rd14, %rd12, %rd13;
	ld.global.u8 	%rs1, [%rd14];
	mov.u32 	%r4, _ZZ11ethash_mineE13shared_header;
	add.s32 	%r5, %r4, %r1;
	st.shared.u8 	[%r5], %rs1;
$L__BB0_2:
	bar.sync 	0;
	ld.shared.u8 	%rd16, [_ZZ11ethash_mineE13shared_header];
	ld.shared.u8 	%r6, [_ZZ11ethash_mineE13shared_header+1];
	ld.shared.u8 	%r7, [_ZZ11ethash_mineE13shared_header+2];
	ld.shared.u8 	%r8, [_ZZ11ethash_mineE13shared_header+3];
	ld.shared.u8 	%rd17, [_ZZ11ethash_mineE13shared_header+4];
	ld.shared.u8 	%rd18, [_ZZ11ethash_mineE13shared_header+5];
	ld.shared.u8 	%rd19, [_ZZ11ethash_mineE13shared_header+6];
	mul.wide.u32 	%rd20, %r6, 256;
	or.b64  	%rd21, %rd20, %rd16;
	mul.wide.u32 	%rd22, %r7, 65536;
	or.b64  	%rd23, %rd22, %rd21;
	mul.wide.u32 	%rd24, %r8, 16777216;
	or.b64  	%rd25, %rd24, %rd23;
	shl.b64 	%rd26, %rd17, 32;
	or.b64  	%rd27, %rd26, %rd25;
	shl.b64 	%rd28, %rd18, 40;
	or.b64  	%rd29, %rd28, %rd27;
	shl.b64 	%rd30, %rd19, 48;
	xor.b64  	%rd31, %rd30, %rd29;
	ld.shared.u8 	%rd32, [_ZZ11ethash_mineE13shared_header+7];
	shl.b64 	%rd33, %rd32, 56;
	xor.b64  	%rd39, %rd33, %rd31;
	mov.b64 	%rd36, 0;
$L__BB0_3:
	xor.b64  	%rd39, %rd39, %rd36;
	add.s64 	%rd36, %rd36, 4294967297;
	cvt.u32.u64 	%r9, %rd36;
	setp.ne.s32 	%p2, %r9, 24;
	@%p2 bra 	$L__BB0_3;
	mov.b64 	%rd38, 0;
$L__BB0_5:
	xor.b64  	%rd39, %rd39, %rd38;
	add.s64 	%rd38, %rd38, 4294967297;
	cvt.u32.u64 	%r10, %rd38;
	setp.ne.s32 	%p3, %r10, 24;
	@%p3 bra 	$L__BB0_5;
	cvt.u32.u64 	%r11, %rd39;
	setp.ge.u32 	%p4, %r11, %r3;
	@%p4 bra 	$L__BB0_8;
	cvta.to.global.u64 	%rd35, %rd11;
	mov.u32 	%r12, %ntid.x;
	mov.u32 	%r13, %ctaid.x;
	mad.lo.s32 	%r14, %r13, %r12, %r1;
	add.s32 	%r15, %r14, %r2;
	atom.relaxed.global.cas.b32 	%r16, [%rd35], 0, %r15;
	mov.b32 	%r17, 1;
	st.global.u32 	[%rd35+4], %r17;
$L__BB0_8:
	ret;

}


// ===== COMPILED SASS (sm_100) =====

	.target	sm_100

	.elftype	@"ET_EXEC"


//--------------------- .note.nv.tkinfo           --------------------------
	.section	.note.nv.tkinfo,"",@"SHT_NOTE"
	.sectionflags	@"SHF_NOTE_NV_TKINFO"
	.tkinfo
        /*0018*/ 	.word	0x00000002
        /*0030*/ 	.string	""
        /*0030*/ 	.string	"ptxas"
        /*0030*/ 	.string	"Cuda compilation tools, release 13.0, V13.0.88"
        /*0030*/ 	.string	"Build cuda_13.0.r13.0/compiler.36424714_0"
        /*0030*/ 	.string	"-arch sm_100 -m 64 "



//--------------------- .note.nv.cuinfo           --------------------------
	.section	.note.nv.cuinfo,"",@"SHT_NOTE"
	.sectionflags	@"SHF_NOTE_NV_CUINFO"
        /*0018*/ 	.short	0x0002
        /*001a*/ 	.short	0x0064
        /*001c*/ 	.short	0x0082
	.zero		2


//--------------------- .nv.info                  --------------------------
	.section	.nv.info,"",@"SHT_CUDA_INFO"
	.align	4


	//----- nvinfo : EIATTR_REGCOUNT
	.align		4
        /*0000*/ 	.byte	0x04, 0x2f
        /*0002*/ 	.short	(.L_1 - .L_0)
	.align		4
.L_0:
        /*0004*/ 	.word	index@(ethash_mine)
        /*0008*/ 	.word	0x0000000c


	//----- nvinfo : EIATTR_FRAME_SIZE
	.align		4
.L_1:
        /*000c*/ 	.byte	0x04, 0x11
        /*000e*/ 	.short	(.L_3 - .L_2)
	.align		4
.L_2:
        /*0010*/ 	.word	index@(ethash_mine)
        /*0014*/ 	.word	0x00000000


	//----- nvinfo : EIATTR_MIN_STACK_SIZE
	.align		4
.L_3:
        /*0018*/ 	.byte	0x04, 0x12
        /*001a*/ 	.short	(.L_5 - .L_4)
	.align		4
.L_4:
        /*001c*/ 	.word	index@(ethash_mine)
        /*0020*/ 	.word	0x00000000
.L_5:


//--------------------- .nv.compat                --------------------------
	.section	.nv.compat,"",@"SHT_CUDA_COMPAT_INFO"
	.align	4
        /*0000*/ 	.byte	0x02, 0x09, 0x00, 0x00, 0x02, 0x02, 0x01, 0x00, 0x02, 0x05, 0x05, 0x00, 0x03, 0x07, 0x01, 0x01
        /*0010*/ 	.byte	0x02, 0x03, 0x00, 0x00, 0x02, 0x06, 0x01, 0x00, 0x04, 0x0b, 0x08, 0x00, 0x09, 0x00, 0x00, 0x00
        /*0020*/ 	.byte	0x00, 0x00, 0x00, 0x00


//--------------------- .nv.info.ethash_mine      --------------------------
	.section	.nv.info.ethash_mine,"",@"SHT_CUDA_INFO"
	.sectionflags	@""
	.align	4


	//----- nvinfo : EIATTR_CUDA_API_VERSION
	.align		4
        /*0000*/ 	.byte	0x04, 0x37
        /*0002*/ 	.short	(.L_7 - .L_6)
.L_6:
        /*0004*/ 	.word	0x00000082


	//----- nvinfo : EIATTR_KPARAM_INFO
	.align		4
.L_7:
        /*0008*/ 	.byte	0x04, 0x17
        /*000a*/ 	.short	(.L_9 - .L_8)
.L_8:
        /*000c*/ 	.word	0x00000000
        /*0010*/ 	.short	0x0003
        /*0012*/ 	.short	0x0018
        /*0014*/ 	.byte	0x00, 0xf0, 0x11, 0x00


	//----- nvinfo : EIATTR_KPARAM_INFO
	.align		4
.L_9:
        /*0018*/ 	.byte	0x04, 0x17
        /*001a*/ 	.short	(.L_11 - .L_10)
.L_10:
        /*001c*/ 	.word	0x00000000
        /*0020*/ 	.short	0x0002
        /*0022*/ 	.short	0x0010
        /*0024*/ 	.byte	0x00, 0xf5, 0x21, 0x00


	//----- nvinfo : EIATTR_KPARAM_INFO
	.align		4
.L_11:
        /*0028*/ 	.byte	0x04, 0x17
        /*002a*/ 	.short	(.L_13 - .L_12)
.L_12:
        /*002c*/ 	.word	0x00000000
        /*0030*/ 	.short	0x0001
        /*0032*/ 	.short	0x0008
        /*0034*/ 	.byte	0x00, 0xf0, 0x11, 0x00


	//----- nvinfo : EIATTR_KPARAM_INFO
	.align		4
.L_13:
        /*0038*/ 	.byte	0x04, 0x17
        /*003a*/ 	.short	(.L_15 - .L_14)
.L_14:
        /*003c*/ 	.word	0x00000000
        /*0040*/ 	.short	0x0000
        /*0042*/ 	.short	0x0000
        /*0044*/ 	.byte	0x00, 0xf5, 0x21, 0x00


	//----- nvinfo : EIATTR_SPARSE_MMA_MASK
	.align		4
.L_15:
        /*0048*/ 	.byte	0x03, 0x50
        /*004a*/ 	.short	0x0000


	//----- nvinfo : EIATTR_MAXREG_COUNT
	.align		4
        /*004c*/ 	.byte	0x03, 0x1b
        /*004e*/ 	.short	0x00ff


	//----- nvinfo : EIATTR_NUM_BARRIERS
	.align		4
        /*0050*/ 	.byte	0x02, 0x4c
        /*0052*/ 	.byte	0x01
	.zero		1


	//----- nvinfo : EIATTR_MERCURY_ISA_VERSION
	.align		4
        /*0054*/ 	.byte	0x03, 0x5f
        /*0056*/ 	.short	0x0101


	//----- nvinfo : EIATTR_VRC_CTA_INIT_COUNT
	.align		4
        /*0058*/ 	.byte	0x02, 0x4a
	.zero		1
	.zero		1


	//----- nvinfo : EIATTR_EXIT_INSTR_OFFSETS
	.align		4
        /*005c*/ 	.byte	0x04, 0x1c
        /*005e*/ 	.short	(.L_17 - .L_16)


	//   ....[0]....
.L_16:
        /*0060*/ 	.word	0x00000220


	//   ....[1]....
        /*0064*/ 	.word	0x000002d0


	//----- nvinfo : EIATTR_CBANK_PARAM_SIZE
	.align		4
.L_17:
        /*0068*/ 	.byte	0x03, 0x19
        /*006a*/ 	.short	0x001c


	//----- nvinfo : EIATTR_PARAM_CBANK
	.align		4
        /*006c*/ 	.byte	0x04, 0x0a
        /*006e*/ 	.short	(.L_19 - .L_18)
	.align		4
.L_18:
        /*0070*/ 	.word	index@(.nv.constant0.ethash_mine)
        /*0074*/ 	.short	0x0380
        /*0076*/ 	.short	0x001c


	//----- nvinfo : EIATTR_SW_WAR
	.align		4
.L_19:
        /*0078*/ 	.byte	0x04, 0x36
        /*007a*/ 	.short	(.L_21 - .L_20)
.L_20:
        /*007c*/ 	.word	0x00000008
.L_21:


//--------------------- .nv.callgraph             --------------------------
	.section	.nv.callgraph,"",@"SHT_CUDA_CALLGRAPH"
	.align	4
	.sectionentsize	8
	.align		4
        /*0000*/ 	.word	0x00000000
	.align		4
        /*0004*/ 	.word	0xffffffff
	.align		4
        /*0008*/ 	.word	0x00000000
	.align		4
        /*000c*/ 	.word	0xfffffffe
	.align		4
        /*0010*/ 	.word	0x00000000
	.align		4
        /*0014*/ 	.word	0xfffffffd
	.align		4
        /*0018*/ 	.word	0x00000000
	.align		4
        /*001c*/ 	.word	0xfffffffc


//--------------------- .text.ethash_mine         --------------------------
	.section	.text.ethash_mine,"ax",@progbits
	.align	128
        .global         ethash_mine
        .type           ethash_mine,@function
        .size           ethash_mine,(.L_x_3 - ethash_mine)
        .other          ethash_mine,@"STO_CUDA_ENTRY STV_DEFAULT"
ethash_mine:
.text.ethash_mine:
[----:B------:R-:W-:Y:S01]  /*0000*/  LDC R1, c[0x0][0x37c] ;  /* 0x0000df00ff017b82 */ /* 0x000fe20000000800 */
[----:B------:R-:W0:Y:S01]  /*0010*/  S2R R9, SR_TID.X ;  /* 0x0000000000097919 */ /* 0x000e220000002100 */
[----:B------:R-:W1:Y:S01]  /*0020*/  LDCU.64 UR6, c[0x0][0x358] ;  /* 0x00006b00ff0677ac */ /* 0x000e620008000a00 */
[----:B0-----:R-:W-:-:S13]  /*0030*/  ISETP.GT.U32.AND P0, PT, R9, 0x4f, PT ;  /* 0x0000004f0900780c */ /* 0x001fda0003f04070 */
[----:B------:R-:W0:Y:S02]  /*0040*/  @!P0 LDC.64 R2, c[0x0][0x380] ;  /* 0x0000e000ff028b82 */ /* 0x000e240000000a00 */
[----:B0-----:R-:W-:-:S05]  /*0050*/  @!P0 IADD3 R2, P1, PT, R9, R2, RZ ;  /* 0x0000000209028210 */ /* 0x001fca0007f3e0ff */
[----:B------:R-:W-:-:S05]  /*0060*/  @!P0 IMAD.X R3, RZ, RZ, R3, P1 ;  /* 0x000000ffff038224 */ /* 0x000fca00008e0603 */
[----:B-1----:R-:W2:Y:S01]  /*0070*/  @!P0 LDG.E.U8 R2, desc[UR6][R2.64] ;  /* 0x0000000602028981 */ /* 0x002ea2000c1e1100 */
[----:B------:R-:W0:Y:S01]  /*0080*/  S2UR UR5, SR_CgaCtaId ;  /* 0x00000000000579c3 */ /* 0x000e220000008800 */
[----:B------:R-:W-:Y:S02]  /*0090*/  UMOV UR4, 0x400 ;  /* 0x0000040000047882 */ /* 0x000fe40000000000 */
[----:B0-----:R-:W-:-:S09]  /*00a0*/  ULEA UR4, UR5, UR4, 0x18 ;  /* 0x0000000405047291 */ /* 0x001fd2000f8ec0ff */
[----:B--2---:R-:W-:Y:S01]  /*00b0*/  @!P0 STS.U8 [R9+UR4], R2 ;  /* 0x0000000209008988 */ /* 0x004fe20008000004 */
[----:B------:R-:W-:Y:S06]  /*00c0*/  BAR.SYNC.DEFER_BLOCKING 0x0 ;  /* 0x0000000000007b1d */ /* 0x000fec0000010000 */
[----:B------:R-:W0:Y:S04]  /*00d0*/  LDS.U8 R4, [UR4+0x1] ;  /* 0x00000104ff047984 */ /* 0x000e280008000000 */
[----:B------:R-:W1:Y:S04]  /*00e0*/  LDS.U8 R5, [UR4+0x2] ;  /* 0x00000204ff057984 */ /* 0x000e680008000000 */
[----:B------:R-:W2:Y:S04]  /*00f0*/  LDS.U8 R6, [UR4+0x3] ;  /* 0x00000304ff067984 */ /* 0x000ea80008000000 */
[----:B------:R-:W3:Y:S01]  /*0100*/  LDS.U8 R0, [UR4] ;  /* 0x00000004ff007984 */ /* 0x000ee20008000000 */
[----:B0-----:R-:W-:-:S02]  /*0110*/  IMAD.SHL.U32 R7, R4, 0x100, RZ ;  /* 0x0000010004077824 */ /* 0x001fc400078e00ff */
[----:B-1----:R-:W-:Y:S01]  /*0120*/  IMAD.U32 R5, R5, 0x10000, RZ ;  /* 0x0001000005057824 */ /* 0x002fe200078e00ff */
[----:B--2---:R-:W-:-:S04]  /*0130*/  SHF.L.U32 R6, R6, 0x18, RZ ;  /* 0x0000001806067819 */ /* 0x004fc800000006ff */
[----:B---3--:R-:W-:Y:S01]  /*0140*/  LOP3.LUT R5, R5, R7, R0, 0xfe, !PT ;  /* 0x0000000705057212 */ /* 0x008fe200078efe00 */
[----:B------:R-:W-:-:S03]  /*0150*/  IMAD.MOV.U32 R0, RZ, RZ, RZ ;  /* 0x000000ffff007224 */ /* 0x000fc600078e00ff */
[----:B------:R-:W-:-:S07]  /*0160*/  LOP3.LUT R3, R6, R5, RZ, 0xfc, !PT ;  /* 0x0000000506037212 */ /* 0x000fce00078efcff */
.L_x_0:
[----:B------:R-:W-:Y:S01]  /*0170*/  LOP3.LUT R3, R3, R0, RZ, 0x3c, !PT ;  /* 0x0000000003037212 */ /* 0x000fe200078e3cff */
[----:B------:R-:W-:-:S05]  /*0180*/  VIADD R0, R0, 0x1 ;  /* 0x0000000100007836 */ /* 0x000fca0000000000 */
[----:B------:R-:W-:-:S13]  /*0190*/  ISETP.NE.AND P0, PT, R0, 0x18, PT ;  /* 0x000000180000780c */ /* 0x000fda0003f05270 */
[----:B------:R-:W-:Y:S05]  /*01a0*/  @P0 BRA `(.L_x_0) ;  /* 0xfffffffc00f00947 */ /* 0x000fea000383ffff */
[----:B------:R-:W-:-:S07]  /*01b0*/  HFMA2 R0, -RZ, RZ, 0, 0 ;  /* 0x00000000ff007431 */ /* 0x000fce00000001ff */
.L_x_1:
[----:B------:R-:W-:Y:S01]  /*01c0*/  LOP3.LUT R3, R3, R0, RZ, 0x3c, !PT ;  /* 0x0000000003037212 */ /* 0x000fe200078e3cff */
[----:B------:R-:W-:-:S05]  /*01d0*/  VIADD R0, R0, 0x1 ;  /* 0x0000000100007836 */ /* 0x000fca0000000000 */
[----:B------:R-:W-:-:S13]  /*01e0*/  ISETP.NE.AND P0, PT, R0, 0x18, PT ;  /* 0x000000180000780c */ /* 0x000fda0003f05270 */
[----:B------:R-:W-:Y:S05]  /*01f0*/  @P0 BRA `(.L_x_1) ;  /* 0xfffffffc00f00947 */ /* 0x000fea000383ffff */
[----:B------:R-:W0:Y:S02]  /*0200*/  LDCU UR4, c[0x0][0x398] ;  /* 0x00007300ff0477ac */ /* 0x000e240008000800 */
[----:B0-----:R-:W-:-:S13]  /*0210*/  ISETP.GE.U32.AND P0, PT, R3, UR4, PT ;  /* 0x0000000403007c0c */ /* 0x001fda000bf06070 */
[----:B------:R-:W-:Y:S05]  /*0220*/  @P0 EXIT ;  /* 0x000000000000094d */ /* 0x000fea0003800000 */
[----:B------:R-:W0:Y:S01]  /*0230*/  S2R R0, SR_CTAID.X ;  /* 0x0000000000007919 */ /* 0x000e220000002500 */
[----:B------:R-:W0:Y:S01]  /*0240*/  LDCU UR4, c[0x0][0x360] ;  /* 0x00006c00ff0477ac */ /* 0x000e220008000800 */
[----:B------:R-:W1:Y:S01]  /*0250*/  LDC.64 R2, c[0x0][0x390] ;  /* 0x0000e400ff027b82 */ /* 0x000e620000000a00 */
[----:B------:R-:W-:Y:S01]  /*0260*/  IMAD.MOV.U32 R6, RZ, RZ, RZ ;  /* 0x000000ffff067224 */ /* 0x000fe200078e00ff */
[----:B------:R-:W2:Y:S01]  /*0270*/  LDCU UR5, c[0x0][0x388] ;  /* 0x00007100ff0577ac */ /* 0x000ea20008000800 */
[----:B------:R-:W-:Y:S02]  /*0280*/  IMAD.MOV.U32 R5, RZ, RZ, 0x1 ;  /* 0x00000001ff057424 */ /* 0x000fe400078e00ff */
[----:B0-----:R-:W-:-:S05]  /*0290*/  IMAD R0, R0, UR4, R9 ;  /* 0x0000000400007c24 */ /* 0x001fca000f8e0209 */
[----:B--2---:R-:W-:-:S05]  /*02a0*/  IADD3 R7, PT, PT, R0, UR5, RZ ;  /* 0x0000000500077c10 */ /* 0x004fca000fffe0ff */
[----:B-1----:R-:W-:Y:S04]  /*02b0*/  ATOMG.E.CAS.STRONG.GPU PT, RZ, [R2], R6, R7 ;  /* 0x0000000602ff73a9 */ /* 0x002fe800001ee107 */
[----:B------:R-:W-:Y:S01]  /*02c0*/  STG.E desc[UR6][R2.64+0x4], R5 ;  /* 0x0000040502007986 */ /* 0x000fe2000c101906 */
[----:B------:R-:W-:Y:S05]  /*02d0*/  EXIT ;  /* 0x000000000000794d */ /* 0x000fea0003800000 */
.L_x_2:
[----:B------:R-:W-:-:S00]  /*02e0*/  BRA `(.L_x_2) ;  /* 0xfffffffc00fc7947 */ /* 0x000fc0000383ffff */
[----:B------:R-:W-:-:S00]  /*02f0*/  NOP ;  /* 0x0000000000007918 */ /* 0x000fc00000000000 */
        /* <DEDUP_REMOVED lines=8> */
.L_x_3:


//--------------------- .nv.shared.ethash_mine    --------------------------
	.section	.nv.shared.ethash_mine,"aw",@nobits
	.sectionflags	@""
.nv.shared.ethash_mine:
	.zero		1104


//--------------------- .nv.shared.reserved.0     --------------------------
	.section	.nv.shared.reserved.0,"aw",@nobits
	.weak		__nv_reservedSMEM_offset_0_alias
	.size		__nv_reservedSMEM_offset_0_alias, 0, 64
	.other		__nv_reservedSMEM_offset_0_alias,@"STO_CUDA_RESERVED_SHARED STV_DEFAULT"
__nv_reservedSMEM_offset_0_alias:
	.zero		0
	.zero		64


//--------------------- .nv.constant0.ethash_mine --------------------------
	.section	.nv.constant0.ethash_mine,"a",@progbits
	.sectionflags	@""
	.align	4
.nv.constant0.ethash_mine:
	.zero		924


//--------------------- SYMBOLS --------------------------

	.type		.nv.reservedSmem.offset0,@object
	.size		.nv.reservedSmem.offset0,0x4
	.type		.nv.reservedSmem.cap,@object
	.size		.nv.reservedSmem.cap,0x4
